//
// Generated by NVIDIA NVVM Compiler
//
// Compiler Build ID: CL-36424714
// Cuda compilation tools, release 13.0, V13.0.88
// Based on NVVM 20.0.0
//

.version 9.0
.target sm_100
.address_size 64

	// .globl	default_function_kernel

.visible .entry default_function_kernel(
	.param .u64 .ptr .align 1 default_function_kernel_param_0,
	.param .u64 .ptr .align 1 default_function_kernel_param_1
)
.maxntid 32
{
	.reg .pred 	%p<7>;
	.reg .b32 	%r<12>;
	.reg .b32 	%f<39>;
	.reg .b64 	%rd<9>;

	ld.param.u64 	%rd1, [default_function_kernel_param_0];
	ld.param.u64 	%rd2, [default_function_kernel_param_1];
	cvta.to.global.u64 	%rd3, %rd2;
	mov.u32 	%r4, %ctaid.x;
	shl.b32 	%r5, %r4, 5;
	mov.u32 	%r6, %tid.x;
	or.b32  	%r1, %r5, %r6;
	mul.wide.u32 	%rd4, %r1, 4;
	add.s64 	%rd5, %rd3, %rd4;
	ld.global.nc.f32 	%f5, [%rd5];
	mov.f32 	%f6, 0f3F800000;
	sub.rn.f32 	%f7, %f5, %f6;
	mov.b32 	%r2, %f7;
	setp.gt.u32 	%p1, %r2, 1258291200;
	fma.rn.f32 	%f8, %f5, %f5, 0fBF800000;
	rsqrt.approx.ftz.f32 	%f9, %f8;
	mul.f32 	%f10, %f8, %f9;
	mul.f32 	%f11, %f9, 0f3F000000;
	neg.f32 	%f12, %f10;
	fma.rn.f32 	%f13, %f12, %f10, %f8;
	fma.rn.f32 	%f14, %f13, %f11, %f10;
	setp.eq.f32 	%p2, %f8, 0f00000000;
	selp.f32 	%f15, 0f00000000, %f14, %p2;
	selp.f32 	%f16, 0fBF800001, %f15, %p1;
	add.f32 	%f1, %f7, %f16;
	add.rz.f32 	%f17, %f1, %f6;
	mov.b32 	%r7, %f17;
	add.s32 	%r8, %r7, -1061158912;
	and.b32  	%r9, %r8, -8388608;
	mov.b32 	%r3, %f1;
	sub.s32 	%r10, %r3, %r9;
	mov.b32 	%f18, %r10;
	sub.s32 	%r11, 1082130432, %r9;
	mov.b32 	%f19, %r11;
	fma.rn.f32 	%f20, %f19, 0f3E800000, 0fBF800000;
	add.f32 	%f21, %f20, %f18;
	cvt.rn.f32.s32 	%f22, %r9;
	mul.f32 	%f23, %f22, 0f34000000;
	fma.rn.f32 	%f24, %f21, 0fBD39BF78, 0f3DD80012;
	fma.rn.f32 	%f25, %f24, %f21, 0fBE0778E0;
	fma.rn.f32 	%f26, %f25, %f21, 0f3E146475;
	fma.rn.f32 	%f27, %f26, %f21, 0fBE2A68DD;
	fma.rn.f32 	%f28, %f27, %f21, 0f3E4CAF9E;
	fma.rn.f32 	%f29, %f28, %f21, 0fBE800042;
	fma.rn.f32 	%f30, %f29, %f21, 0f3EAAAAE6;
	fma.rn.f32 	%f31, %f30, %f21, 0fBF000000;
	mul.f32 	%f32, %f21, %f31;
	fma.rn.f32 	%f33, %f32, %f21, %f21;
	fma.rn.f32 	%f38, %f23, 0f3F317218, %f33;
	setp.lt.u32 	%p3, %r3, 2139095040;
	@%p3 bra 	$L__BB0_2;
	setp.gt.s32 	%p4, %r3, -1082130432;
	fma.rn.f32 	%f34, %f1, 0f7F800000, 0f7F800000;
	selp.f32 	%f35, %f34, %f38, %p4;
	setp.eq.f32 	%p5, %f1, 0f00000000;
	selp.f32 	%f38, 0f80000000, %f35, %p5;
$L__BB0_2:
	setp.gt.u32 	%p6, %r2, 1258291200;
	cvta.to.global.u64 	%rd6, %rd1;
	add.f32 	%f36, %f38, 0f3F317218;
	selp.f32 	%f37, %f36, %f38, %p6;
	add.s64 	%rd8, %rd6, %rd4;
	st.global.f32 	[%rd8], %f37;
	ret;

}
	// .globl	default_function_kernel_2
.visible .entry default_function_kernel_2(
	.param .u64 .ptr .align 1 default_function_kernel_2_param_0,
	.param .u64 .ptr .align 1 default_function_kernel_2_param_1
)
.maxntid 2
{
	.reg .b32 	%r<5>;
	.reg .b32 	%f<3>;
	.reg .b64 	%rd<8>;

	ld.param.u64 	%rd1, [default_function_kernel_2_param_0];
	ld.param.u64 	%rd2, [default_function_kernel_2_param_1];
	cvta.to.global.u64 	%rd3, %rd1;
	cvta.to.global.u64 	%rd4, %rd2;
	mov.u32 	%r1, %ctaid.x;
	shl.b32 	%r2, %r1, 1;
	mov.u32 	%r3, %tid.x;
	or.b32  	%r4, %r2, %r3;
	mul.wide.u32 	%rd5, %r4, 4;
	add.s64 	%rd6, %rd4, %rd5;
	ld.global.nc.f32 	%f1, [%rd6];
	abs.f32 	%f2, %f1;
	add.s64 	%rd7, %rd3, %rd5;
	st.global.f32 	[%rd7], %f2;
	ret;

}
	// .globl	default_function_kernel_1
.visible .entry default_function_kernel_1(
	.param .u64 .ptr .align 1 default_function_kernel_1_param_0,
	.param .u64 .ptr .align 1 default_function_kernel_1_param_1
)
.maxntid 64
{
	.reg .pred 	%p<13>;
	.reg .b32 	%r<17>;
	.reg .b32 	%f<74>;
	.reg .b64 	%rd<9>;

	ld.param.u64 	%rd1, [default_function_kernel_1_param_0];
	ld.param.u64 	%rd2, [default_function_kernel_1_param_1];
	cvta.to.global.u64 	%rd3, %rd2;
	mov.u32 	%r4, %ctaid.x;
	shl.b32 	%r5, %r4, 6;
	mov.u32 	%r6, %tid.x;
	or.b32  	%r1, %r5, %r6;
	mul.wide.u32 	%rd4, %r1, 4;
	add.s64 	%rd5, %rd3, %rd4;
	ld.global.nc.f32 	%f1, [%rd5];
	abs.f32 	%f2, %f1;
	fma.rn.f32 	%f13, %f1, %f1, 0f3F800000;
	rsqrt.approx.ftz.f32 	%f14, %f13;
	fma.rn.f32 	%f15, %f13, %f14, 0f3F800000;
	rcp.approx.ftz.f32 	%f16, %f15;
	mul.f32 	%f17, %f2, %f16;
	fma.rn.f32 	%f18, %f2, %f17, %f2;
	setp.gt.f32 	%p1, %f2, 0f4B000000;
	selp.f32 	%f3, %f2, %f18, %p1;
	mov.f32 	%f19, 0f3F800000;
	add.rz.f32 	%f20, %f3, %f19;
	mov.b32 	%r7, %f20;
	add.s32 	%r8, %r7, -1061158912;
	and.b32  	%r9, %r8, -8388608;
	mov.b32 	%r2, %f3;
	sub.s32 	%r10, %r2, %r9;
	mov.b32 	%f21, %r10;
	sub.s32 	%r11, 1082130432, %r9;
	mov.b32 	%f22, %r11;
	fma.rn.f32 	%f23, %f22, 0f3E800000, 0fBF800000;
	add.f32 	%f24, %f23, %f21;
	cvt.rn.f32.s32 	%f25, %r9;
	mul.f32 	%f26, %f25, 0f34000000;
	fma.rn.f32 	%f27, %f24, 0fBD39BF78, 0f3DD80012;
	fma.rn.f32 	%f28, %f27, %f24, 0fBE0778E0;
	fma.rn.f32 	%f29, %f28, %f24, 0f3E146475;
	fma.rn.f32 	%f30, %f29, %f24, 0fBE2A68DD;
	fma.rn.f32 	%f31, %f30, %f24, 0f3E4CAF9E;
	fma.rn.f32 	%f32, %f31, %f24, 0fBE800042;
	fma.rn.f32 	%f33, %f32, %f24, 0f3EAAAAE6;
	fma.rn.f32 	%f34, %f33, %f24, 0fBF000000;
	mul.f32 	%f35, %f24, %f34;
	fma.rn.f32 	%f36, %f35, %f24, %f24;
	fma.rn.f32 	%f72, %f26, 0f3F317218, %f36;
	setp.lt.u32 	%p2, %r2, 2139095040;
	@%p2 bra 	$L__BB2_2;
	setp.gt.s32 	%p3, %r2, -1082130432;
	fma.rn.f32 	%f37, %f3, 0f7F800000, 0f7F800000;
	selp.f32 	%f38, %f37, %f72, %p3;
	setp.eq.f32 	%p4, %f3, 0f00000000;
	selp.f32 	%f72, 0f80000000, %f38, %p4;
$L__BB2_2:
	setp.gt.f32 	%p5, %f2, 0f4B000000;
	add.f32 	%f39, %f72, 0f3F317218;
	selp.f32 	%f40, %f39, %f72, %p5;
	setp.num.f32 	%p6, %f2, %f2;
	copysign.f32 	%f41, %f1, %f40;
	selp.f32 	%f7, %f41, %f40, %p6;
	abs.f32 	%f8, %f7;
	fma.rn.f32 	%f42, %f7, %f7, 0f3F800000;
	rsqrt.approx.ftz.f32 	%f43, %f42;
	fma.rn.f32 	%f44, %f42, %f43, 0f3F800000;
	rcp.approx.ftz.f32 	%f45, %f44;
	mul.f32 	%f46, %f8, %f45;
	fma.rn.f32 	%f47, %f8, %f46, %f8;
	setp.gt.f32 	%p7, %f8, 0f4B000000;
	selp.f32 	%f9, %f8, %f47, %p7;
	mov.f32 	%f48, 0f3F800000;
	add.rz.f32 	%f49, %f9, %f48;
	mov.b32 	%r12, %f49;
	add.s32 	%r13, %r12, -1061158912;
	and.b32  	%r14, %r13, -8388608;
	mov.b32 	%r3, %f9;
	sub.s32 	%r15, %r3, %r14;
	mov.b32 	%f50, %r15;
	sub.s32 	%r16, 1082130432, %r14;
	mov.b32 	%f51, %r16;
	fma.rn.f32 	%f52, %f51, 0f3E800000, 0fBF800000;
	add.f32 	%f53, %f52, %f50;
	cvt.rn.f32.s32 	%f54, %r14;
	mul.f32 	%f55, %f54, 0f34000000;
	fma.rn.f32 	%f56, %f53, 0fBD39BF78, 0f3DD80012;
	fma.rn.f32 	%f57, %f56, %f53, 0fBE0778E0;
	fma.rn.f32 	%f58, %f57, %f53, 0f3E146475;
	fma.rn.f32 	%f59, %f58, %f53, 0fBE2A68DD;
	fma.rn.f32 	%f60, %f59, %f53, 0f3E4CAF9E;
	fma.rn.f32 	%f61, %f60, %f53, 0fBE800042;
	fma.rn.f32 	%f62, %f61, %f53, 0f3EAAAAE6;
	fma.rn.f32 	%f63, %f62, %f53, 0fBF000000;
	mul.f32 	%f64, %f53, %f63;
	fma.rn.f32 	%f65, %f64, %f53, %f53;
	fma.rn.f32 	%f73, %f55, 0f3F317218, %f65;
	setp.lt.u32 	%p8, %r3, 2139095040;
	@%p8 bra 	$L__BB2_4;
	setp.gt.s32 	%p9, %r3, -1082130432;
	fma.rn.f32 	%f66, %f9, 0f7F800000, 0f7F800000;
	selp.f32 	%f67, %f66, %f73, %p9;
	setp.eq.f32 	%p10, %f9, 0f00000000;
	selp.f32 	%f73, 0f80000000, %f67, %p10;
$L__BB2_4:
	setp.gt.f32 	%p11, %f8, 0f4B000000;
	cvta.to.global.u64 	%rd6, %rd1;
	add.f32 	%f68, %f73, 0f3F317218;
	selp.f32 	%f69, %f68, %f73, %p11;
	setp.num.f32 	%p12, %f8, %f8;
	copysign.f32 	%f70, %f7, %f69;
	selp.f32 	%f71, %f70, %f69, %p12;
	add.s64 	%rd8, %rd6, %rd4;
	st.global.f32 	[%rd8], %f71;
	ret;

}


// ===== COMPILED SASS (sm_100) =====

	.target	sm_100

	.elftype	@"ET_EXEC"


//--------------------- .note.nv.tkinfo           --------------------------
	.section	.note.nv.tkinfo,"",@"SHT_NOTE"
	.sectionflags	@"SHF_NOTE_NV_TKINFO"
	.tkinfo
        /*0018*/ 	.word	0x00000002
        /*0030*/ 	.string	""
        /*0030*/ 	.string	"ptxas"
        /*0030*/ 	.string	"Cuda compilation tools, release 13.0, V13.0.88"
        /*0030*/ 	.string	"Build cuda_13.0.r13.0/compiler.36424714_0"
        /*0030*/ 	.string	"-arch sm_100 -m 64 "



//--------------------- .note.nv.cuinfo           --------------------------
	.section	.note.nv.cuinfo,"",@"SHT_NOTE"
	.sectionflags	@"SHF_NOTE_NV_CUINFO"
        /*0018*/ 	.short	0x0002
        /*001a*/ 	.short	0x0064
        /*001c*/ 	.short	0x0082
	.zero		2


//--------------------- .nv.info                  --------------------------
	.section	.nv.info,"",@"SHT_CUDA_INFO"
	.align	4


	//----- nvinfo : EIATTR_REGCOUNT
	.align		4
        /*0000*/ 	.byte	0x04, 0x2f
        /*0002*/ 	.short	(.L_1 - .L_0)
	.align		4
.L_0:
        /*0004*/ 	.word	index@(default_function_kernel)
        /*0008*/ 	.word	0x0000000c


	//----- nvinfo : EIATTR_FRAME_SIZE
	.align		4
.L_1:
        /*000c*/ 	.byte	0x04, 0x11
        /*000e*/ 	.short	(.L_3 - .L_2)
	.align		4
.L_2:
        /*0010*/ 	.word	index@(default_function_kernel)
        /*0014*/ 	.word	0x00000000


	//----- nvinfo : EIATTR_REGCOUNT
	.align		4
.L_3:
        /*0018*/ 	.byte	0x04, 0x2f
        /*001a*/ 	.short	(.L_5 - .L_4)
	.align		4
.L_4:
        /*001c*/ 	.word	index@(default_function_kernel_2)
        /*0020*/ 	.word	0x0000000a


	//----- nvinfo : EIATTR_FRAME_SIZE
	.align		4
.L_5:
        /*0024*/ 	.byte	0x04, 0x11
        /*0026*/ 	.short	(.L_7 - .L_6)
	.align		4
.L_6:
        /*0028*/ 	.word	index@(default_function_kernel_2)
        /*002c*/ 	.word	0x00000000


	//----- nvinfo : EIATTR_REGCOUNT
	.align		4
.L_7:
        /*0030*/ 	.byte	0x04, 0x2f
        /*0032*/ 	.short	(.L_9 - .L_8)
	.align		4
.L_8:
        /*0034*/ 	.word	index@(default_function_kernel_1)
        /*0038*/ 	.word	0x0000000d


	//----- nvinfo : EIATTR_FRAME_SIZE
	.align		4
.L_9:
        /*003c*/ 	.byte	0x04, 0x11
        /*003e*/ 	.short	(.L_11 - .L_10)
	.align		4
.L_10:
        /*0040*/ 	.word	index@(default_function_kernel_1)
        /*0044*/ 	.word	0x00000000


	//----- nvinfo : EIATTR_MIN_STACK_SIZE
	.align		4
.L_11:
        /*0048*/ 	.byte	0x04, 0x12
        /*004a*/ 	.short	(.L_13 - .L_12)
	.align		4
.L_12:
        /*004c*/ 	.word	index@(default_function_kernel_1)
        /*0050*/ 	.word	0x00000000


	//----- nvinfo : EIATTR_MIN_STACK_SIZE
	.align		4
.L_13:
        /*0054*/ 	.byte	0x04, 0x12
        /*0056*/ 	.short	(.L_15 - .L_14)
	.align		4
.L_14:
        /*0058*/ 	.word	index@(default_function_kernel_2)
        /*005c*/ 	.word	0x00000000


	//----- nvinfo : EIATTR_MIN_STACK_SIZE
	.align		4
.L_15:
        /*0060*/ 	.byte	0x04, 0x12
        /*0062*/ 	.short	(.L_17 - .L_16)
	.align		4
.L_16:
        /*0064*/ 	.word	index@(default_function_kernel)
        /*0068*/ 	.word	0x00000000
.L_17:


//--------------------- .nv.compat                --------------------------
	.section	.nv.compat,"",@"SHT_CUDA_COMPAT_INFO"
	.align	4
        /*0000*/ 	.byte	0x02, 0x09, 0x00, 0x00, 0x02, 0x02, 0x01, 0x00, 0x02, 0x05, 0x05, 0x00, 0x03, 0x07, 0x01, 0x01
        /*0010*/ 	.byte	0x02, 0x03, 0x00, 0x00, 0x02, 0x06, 0x01, 0x00, 0x04, 0x0b, 0x08, 0x00, 0x01, 0x00, 0x00, 0x00
        /*0020*/ 	.byte	0x00, 0x00, 0x00, 0x00


//--------------------- .nv.info.default_function_kernel_1 --------------------------
	.section	.nv.info.default_function_kernel_1,"",@"SHT_CUDA_INFO"
	.sectionflags	@""
	.align	4


	//----- nvinfo : EIATTR_CUDA_API_VERSION
	.align		4
        /*0000*/ 	.byte	0x04, 0x37
        /*0002*/ 	.short	(.L_19 - .L_18)
.L_18:
        /*0004*/ 	.word	0x00000082


	//----- nvinfo : EIATTR_KPARAM_INFO
	.align		4
.L_19:
        /*0008*/ 	.byte	0x04, 0x17
        /*000a*/ 	.short	(.L_21 - .L_20)
.L_20:
        /*000c*/ 	.word	0x00000000
        /*0010*/ 	.short	0x0001
        /*0012*/ 	.short	0x0008
        /*0014*/ 	.byte	0x00, 0xf5, 0x21, 0x00


	//----- nvinfo : EIATTR_KPARAM_INFO
	.align		4
.L_21:
        /*0018*/ 	.byte	0x04, 0x17
        /*001a*/ 	.short	(.L_23 - .L_22)
.L_22:
        /*001c*/ 	.word	0x00000000
        /*0020*/ 	.short	0x0000
        /*0022*/ 	.short	0x0000
        /*0024*/ 	.byte	0x00, 0xf5, 0x21, 0x00


	//----- nvinfo : EIATTR_SPARSE_MMA_MASK
	.align		4
.L_23:
        /*0028*/ 	.byte	0x03, 0x50
        /*002a*/ 	.short	0x0000


	//----- nvinfo : EIATTR_MAXREG_COUNT
	.align		4
        /*002c*/ 	.byte	0x03, 0x1b
        /*002e*/ 	.short	0x00ff


	//----- nvinfo : EIATTR_MERCURY_ISA_VERSION
	.align		4
        /*0030*/ 	.byte	0x03, 0x5f
        /*0032*/ 	.short	0x0101


	//----- nvinfo : EIATTR_VRC_CTA_INIT_COUNT
	.align		4
        /*0034*/ 	.byte	0x02, 0x4a
	.zero		1
	.zero		1


	//----- nvinfo : EIATTR_EXIT_INSTR_OFFSETS
	.align		4
        /*0038*/ 	.byte	0x04, 0x1c
        /*003a*/ 	.short	(.L_25 - .L_24)


	//   ....[0]....
.L_24:
        /*003c*/ 	.word	0x000005a0


	//----- nvinfo : EIATTR_MAX_THREADS
	.align		4
.L_25:
        /*0040*/ 	.byte	0x04, 0x05
        /*0042*/ 	.short	(.L_27 - .L_26)
.L_26:
        /*0044*/ 	.word	0x00000040
        /*0048*/ 	.word	0x00000001
        /*004c*/ 	.word	0x00000001


	//----- nvinfo : EIATTR_CBANK_PARAM_SIZE
	.align		4
.L_27:
        /*0050*/ 	.byte	0x03, 0x19
        /*0052*/ 	.short	0x0010


	//----- nvinfo : EIATTR_PARAM_CBANK
	.align		4
        /*0054*/ 	.byte	0x04, 0x0a
        /*0056*/ 	.short	(.L_29 - .L_28)
	.align		4
.L_28:
        /*0058*/ 	.word	index@(.nv.constant0.default_function_kernel_1)
        /*005c*/ 	.short	0x0380
        /*005e*/ 	.short	0x0010


	//----- nvinfo : EIATTR_SW_WAR
	.align		4
.L_29:
        /*0060*/ 	.byte	0x04, 0x36
        /*0062*/ 	.short	(.L_31 - .L_30)
.L_30:
        /*0064*/ 	.word	0x00000008
.L_31:


//--------------------- .nv.info.default_function_kernel_2 --------------------------
	.section	.nv.info.default_function_kernel_2,"",@"SHT_CUDA_INFO"
	.sectionflags	@""
	.align	4


	//----- nvinfo : EIATTR_CUDA_API_VERSION
	.align		4
        /*0000*/ 	.byte	0x04, 0x37
        /*0002*/ 	.short	(.L_33 - .L_32)
.L_32:
        /*0004*/ 	.word	0x00000082


	//----- nvinfo : EIATTR_KPARAM_INFO
	.align		4
.L_33:
        /*0008*/ 	.byte	0x04, 0x17
        /*000a*/ 	.short	(.L_35 - .L_34)
.L_34:
        /*000c*/ 	.word	0x00000000
        /*0010*/ 	.short	0x0001
        /*0012*/ 	.short	0x0008
        /*0014*/ 	.byte	0x00, 0xf5, 0x21, 0x00


	//----- nvinfo : EIATTR_KPARAM_INFO
	.align		4
.L_35:
        /*0018*/ 	.byte	0x04, 0x17
        /*001a*/ 	.short	(.L_37 - .L_36)
.L_36:
        /*001c*/ 	.word	0x00000000
        /*0020*/ 	.short	0x0000
        /*0022*/ 	.short	0x0000
        /*0024*/ 	.byte	0x00, 0xf5, 0x21, 0x00


	//----- nvinfo : EIATTR_SPARSE_MMA_MASK
	.align		4
.L_37:
        /*0028*/ 	.byte	0x03, 0x50
        /*002a*/ 	.short	0x0000


	//----- nvinfo : EIATTR_MAXREG_COUNT
	.align		4
        /*002c*/ 	.byte	0x03, 0x1b
        /*002e*/ 	.short	0x00ff


	//----- nvinfo : EIATTR_MERCURY_ISA_VERSION
	.align		4
        /*0030*/ 	.byte	0x03, 0x5f
        /*0032*/ 	.short	0x0101


	//----- nvinfo : EIATTR_VRC_CTA_INIT_COUNT
	.align		4
        /*0034*/ 	.byte	0x02, 0x4a
	.zero		1
	.zero		1


	//----- nvinfo : EIATTR_EXIT_INSTR_OFFSETS
	.align		4
        /*0038*/ 	.byte	0x04, 0x1c
        /*003a*/ 	.short	(.L_39 - .L_38)


	//   ....[0]....
.L_38:
        /*003c*/ 	.word	0x000000d0


	//----- nvinfo : EIATTR_MAX_THREADS
	.align		4
.L_39:
        /*0040*/ 	.byte	0x04, 0x05
        /*0042*/ 	.short	(.L_41 - .L_40)
.L_40:
        /*0044*/ 	.word	0x00000002
        /*0048*/ 	.word	0x00000001
        /*004c*/ 	.word	0x00000001


	//----- nvinfo : EIATTR_CBANK_PARAM_SIZE
	.align		4
.L_41:
        /*0050*/ 	.byte	0x03, 0x19
        /*0052*/ 	.short	0x0010


	//----- nvinfo : EIATTR_PARAM_CBANK
	.align		4
        /*0054*/ 	.byte	0x04, 0x0a
        /*0056*/ 	.short	(.L_43 - .L_42)
	.align		4
.L_42:
        /*0058*/ 	.word	index@(.nv.constant0.default_function_kernel_2)
        /*005c*/ 	.short	0x0380
        /*005e*/ 	.short	0x0010


	//----- nvinfo : EIATTR_SW_WAR
	.align		4
.L_43:
        /*0060*/ 	.byte	0x04, 0x36
        /*0062*/ 	.short	(.L_45 - .L_44)
.L_44:
        /*0064*/ 	.word	0x00000008
.L_45:


//--------------------- .nv.info.default_function_kernel --------------------------
	.section	.nv.info.default_function_kernel,"",@"SHT_CUDA_INFO"
	.sectionflags	@""
	.align	4


	//----- nvinfo : EIATTR_CUDA_API_VERSION
	.align		4
        /*0000*/ 	.byte	0x04, 0x37
        /*0002*/ 	.short	(.L_47 - .L_46)
.L_46:
        /*0004*/ 	.word	0x00000082


	//----- nvinfo : EIATTR_KPARAM_INFO
	.align		4
.L_47:
        /*0008*/ 	.byte	0x04, 0x17
        /*000a*/ 	.short	(.L_49 - .L_48)
.L_48:
        /*000c*/ 	.word	0x00000000
        /*0010*/ 	.short	0x0001
        /*0012*/ 	.short	0x0008
        /*0014*/ 	.byte	0x00, 0xf5, 0x21, 0x00


	//----- nvinfo : EIATTR_KPARAM_INFO
	.align		4
.L_49:
        /*0018*/ 	.byte	0x04, 0x17
        /*001a*/ 	.short	(.L_51 - .L_50)
.L_50:
        /*001c*/ 	.word	0x00000000
        /*0020*/ 	.short	0x0000
        /*0022*/ 	.short	0x0000
        /*0024*/ 	.byte	0x00, 0xf5, 0x21, 0x00


	//----- nvinfo : EIATTR_SPARSE_MMA_MASK
	.align		4
.L_51:
        /*0028*/ 	.byte	0x03, 0x50
        /*002a*/ 	.short	0x0000


	//----- nvinfo : EIATTR_MAXREG_COUNT
	.align		4
        /*002c*/ 	.byte	0x03, 0x1b
        /*002e*/ 	.short	0x00ff


	//----- nvinfo : EIATTR_MERCURY_ISA_VERSION
	.align		4
        /*0030*/ 	.byte	0x03, 0x5f
        /*0032*/ 	.short	0x0101


	//----- nvinfo : EIATTR_VRC_CTA_INIT_COUNT
	.align		4
        /*0034*/ 	.byte	0x02, 0x4a
	.zero		1
	.zero		1


	//----- nvinfo : EIATTR_EXIT_INSTR_OFFSETS
	.align		4
        /*0038*/ 	.byte	0x04, 0x1c
        /*003a*/ 	.short	(.L_53 - .L_52)


	//   ....[0]....
.L_52:
        /*003c*/ 	.word	0x00000350


	//----- nvinfo : EIATTR_MAX_THREADS
	.align		4
.L_53:
        /*0040*/ 	.byte	0x04, 0x05
        /*0042*/ 	.short	(.L_55 - .L_54)
.L_54:
        /*0044*/ 	.word	0x00000020
        /*0048*/ 	.word	0x00000001
        /*004c*/ 	.word	0x00000001


	//----- nvinfo : EIATTR_CBANK_PARAM_SIZE
	.align		4
.L_55:
        /*0050*/ 	.byte	0x03, 0x19
        /*0052*/ 	.short	0x0010


	//----- nvinfo : EIATTR_PARAM_CBANK
	.align		4
        /*0054*/ 	.byte	0x04, 0x0a
        /*0056*/ 	.short	(.L_57 - .L_56)
	.align		4
.L_56:
        /*0058*/ 	.word	index@(.nv.constant0.default_function_kernel)
        /*005c*/ 	.short	0x0380
        /*005e*/ 	.short	0x0010


	//----- nvinfo : EIATTR_SW_WAR
	.align		4
.L_57:
        /*0060*/ 	.byte	0x04, 0x36
        /*0062*/ 	.short	(.L_59 - .L_58)
.L_58:
        /*0064*/ 	.word	0x00000008
.L_59:


//--------------------- .nv.callgraph             --------------------------
	.section	.nv.callgraph,"",@"SHT_CUDA_CALLGRAPH"
	.align	4
	.sectionentsize	8
	.align		4
        /*0000*/ 	.word	0x00000000
	.align		4
        /*0004*/ 	.word	0xffffffff
	.align		4
        /*0008*/ 	.word	0x00000000
	.align		4
        /*000c*/ 	.word	0xfffffffe
	.align		4
        /*0010*/ 	.word	0x00000000
	.align		4
        /*0014*/ 	.word	0xfffffffd
	.align		4
        /*0018*/ 	.word	0x00000000
	.align		4
        /*001c*/ 	.word	0xfffffffc


//--------------------- .text.default_function_kernel_1 --------------------------
	.section	.text.default_function_kernel_1,"ax",@progbits
	.align	128
        .global         default_function_kernel_1
        .type           default_function_kernel_1,@function
        .size           default_function_kernel_1,(.L_x_3 - default_function_kernel_1)
        .other          default_function_kernel_1,@"STO_CUDA_ENTRY STV_DEFAULT"
default_function_kernel_1:
.text.default_function_kernel_1:
[----:B------:R-:W-:Y:S01]  /*0000*/  LDC R1, c[0x0][0x37c] ;  /* 0x0000df00ff017b82 */ /* 0x000fe20000000800 */
[----:B------:R-:W0:Y:S07]  /*0010*/  S2R R0, SR_TID.X ;  /* 0x0000000000007919 */ /* 0x000e2e0000002100 */
[----:B------:R-:W1:Y:S01]  /*0020*/  S2UR UR4, SR_CTAID.X ;  /* 0x00000000000479c3 */ /* 0x000e620000002500 */
[----:B------:R-:W2:Y:S07]  /*0030*/  LDCU.64 UR6, c[0x0][0x358] ;  /* 0x00006b00ff0677ac */ /* 0x000eae0008000a00 */
[----:B------:R-:W3:Y:S01]  /*0040*/  LDC.64 R2, c[0x0][0x388] ;  /* 0x0000e200ff027b82 */ /* 0x000ee20000000a00 */
[----:B-1----:R-:W-:-:S06]  /*0050*/  USHF.L.U32 UR4, UR4, 0x6, URZ ;  /* 0x0000000604047899 */ /* 0x002fcc00080006ff */
[----:B0-----:R-:W-:-:S05]  /*0060*/  LOP3.LUT R0, R0, UR4, RZ, 0xfc, !PT ;  /* 0x0000000400007c12 */ /* 0x001fca000f8efcff */
[----:B---3--:R-:W-:-:S06]  /*0070*/  IMAD.WIDE.U32 R2, R0, 0x4, R2 ;  /* 0x0000000400027825 */ /* 0x008fcc00078e0002 */
[----:B--2---:R0:W2:Y:S02]  /*0080*/  LDG.E.CONSTANT R2, desc[UR6][R2.64] ;  /* 0x0000000602027981 */ /* 0x0040a4000c1e9900 */
[----:B0-----:R-:W-:Y:S02]  /*0090*/  HFMA2 R3, -RZ, RZ, 1.625, 0 ;  /* 0x3e800000ff037431 */ /* 0x001fe400000001ff */
[C---:B--2---:R-:W-:Y:S01]  /*00a0*/  FFMA R4, R2.reuse, R2, 1 ;  /* 0x3f80000002047423 */ /* 0x044fe20000000002 */
[----:B------:R-:W-:-:S03]  /*00b0*/  FSETP.GT.AND P0, PT, |R2|, 8388608, PT ;  /* 0x4b0000000200780b */ /* 0x000fc60003f04200 */
[----:B------:R-:W0:Y:S02]  /*00c0*/  MUFU.RSQ R5, R4 ;  /* 0x0000000400057308 */ /* 0x000e240000001400 */
[----:B0-----:R-:W-:-:S06]  /*00d0*/  FFMA R5, R4, R5, 1 ;  /* 0x3f80000004057423 */ /* 0x001fcc0000000005 */
[----:B------:R-:W0:Y:S02]  /*00e0*/  MUFU.RCP R5, R5 ;  /* 0x0000000500057308 */ /* 0x000e240000001000 */
[----:B0-----:R-:W-:-:S04]  /*00f0*/  FMUL R7, |R2|, R5 ;  /* 0x0000000502077220 */ /* 0x001fc80000400200 */
[----:B------:R-:W-:-:S05]  /*0100*/  FFMA R7, |R2|, R7, |R2| ;  /* 0x0000000702077223 */ /* 0x000fca0000000602 */
[----:B------:R-:W-:-:S04]  /*0110*/  FSEL R7, |R2|, R7, P0 ;  /* 0x0000000702077208 */ /* 0x000fc80000000200 */
[C---:B------:R-:W-:Y:S01]  /*0120*/  ISETP.GE.U32.AND P1, PT, R7.reuse, 0x7f800000, PT ;  /* 0x7f8000000700780c */ /* 0x040fe20003f26070 */
[----:B------:R-:W-:-:S03]  /*0130*/  FADD.RZ R6, R7, 1 ;  /* 0x3f80000007067421 */ /* 0x000fc6000000c000 */
[----:B------:R-:W-:Y:S02]  /*0140*/  ISETP.GT.AND P2, PT, R7, -0x40800000, P1 ;  /* 0xbf8000000700780c */ /* 0x000fe40000f44270 */
[----:B------:R-:W-:-:S04]  /*0150*/  IADD3 R6, PT, PT, R6, -0x3f400000, RZ ;  /* 0xc0c0000006067810 */ /* 0x000fc80007ffe0ff */
[----:B------:R-:W-:-:S04]  /*0160*/  LOP3.LUT R6, R6, 0xff800000, RZ, 0xc0, !PT ;  /* 0xff80000006067812 */ /* 0x000fc800078ec0ff */
[----:B------:R-:W-:Y:S02]  /*0170*/  IADD3 R4, PT, PT, -R6, 0x40800000, RZ ;  /* 0x4080000006047810 */ /* 0x000fe40007ffe1ff */
[-C--:B------:R-:W-:Y:S02]  /*0180*/  IADD3 R8, PT, PT, R7, -R6.reuse, RZ ;  /* 0x8000000607087210 */ /* 0x080fe40007ffe0ff */
[----:B------:R-:W-:Y:S01]  /*0190*/  I2FP.F32.S32 R6, R6 ;  /* 0x0000000600067245 */ /* 0x000fe20000201400 */
[----:B------:R-:W-:Y:S01]  /*01a0*/  FFMA R5, R4, R3, -1 ;  /* 0xbf80000004057423 */ /* 0x000fe20000000003 */
[----:B------:R-:W-:-:S03]  /*01b0*/  MOV R4, 0x3d39bf78 ;  /* 0x3d39bf7800047802 */ /* 0x000fc60000000f00 */
[----:B------:R-:W-:Y:S01]  /*01c0*/  FADD R5, R8, R5 ;  /* 0x0000000508057221 */ /* 0x000fe20000000000 */
[----:B------:R-:W-:-:S03]  /*01d0*/  FMUL R6, R6, 1.1920928955078125e-07 ;  /* 0x3400000006067820 */ /* 0x000fc60000400000 */
[----:B------:R-:W-:-:S04]  /*01e0*/  FFMA R8, R5, -R4, 0.10546888411045074463 ;  /* 0x3dd8001205087423 */ /* 0x000fc80000000804 */
[----:B------:R-:W-:-:S04]  /*01f0*/  FFMA R8, R5, R8, -0.13229703903198242188 ;  /* 0xbe0778e005087423 */ /* 0x000fc80000000008 */
[----:B------:R-:W-:-:S04]  /*0200*/  FFMA R8, R5, R8, 0.14491446316242218018 ;  /* 0x3e14647505087423 */ /* 0x000fc80000000008 */
[----:B------:R-:W-:-:S04]  /*0210*/  FFMA R8, R5, R8, -0.16641564667224884033 ;  /* 0xbe2a68dd05087423 */ /* 0x000fc80000000008 */
[----:B------:R-:W-:-:S04]  /*0220*/  FFMA R8, R5, R8, 0.19988867640495300293 ;  /* 0x3e4caf9e05087423 */ /* 0x000fc80000000008 */
[----:B------:R-:W-:-:S04]  /*0230*/  FFMA R8, R5, R8, -0.25000196695327758789 ;  /* 0xbe80004205087423 */ /* 0x000fc80000000008 */
[----:B------:R-:W-:-:S04]  /*0240*/  FFMA R8, R5, R8, 0.33333510160446166992 ;  /* 0x3eaaaae605087423 */ /* 0x000fc80000000008 */
[----:B------:R-:W-:-:S04]  /*0250*/  FFMA R8, R5, R8, -0.5 ;  /* 0xbf00000005087423 */ /* 0x000fc80000000008 */
[----:B------:R-:W-:-:S04]  /*0260*/  FMUL R8, R5, R8 ;  /* 0x0000000805087220 */ /* 0x000fc80000400000 */
[----:B------:R-:W-:Y:S01]  /*0270*/  FFMA R5, R5, R8, R5 ;  /* 0x0000000805057223 */ /* 0x000fe20000000005 */
[----:B------:R-:W-:-:S03]  /*0280*/  @P1 MOV R8, 0x7f800000 ;  /* 0x7f80000000081802 */ /* 0x000fc60000000f00 */
[----:B------:R-:W-:Y:S02]  /*0290*/  FFMA R5, R6, 0.69314718246459960938, R5 ;  /* 0x3f31721806057823 */ /* 0x000fe40000000005 */
[C---:B------:R-:W-:Y:S01]  /*02a0*/  @P2 FFMA R5, R7.reuse, R8, +INF ;  /* 0x7f80000007052423 */ /* 0x040fe20000000008 */
[----:B------:R-:W-:-:S04]  /*02b0*/  @P1 FSETP.NEU.AND P2, PT, R7, RZ, PT ;  /* 0x000000ff0700120b */ /* 0x000fc80003f4d000 */
[----:B------:R-:W-:-:S05]  /*02c0*/  @P1 FSEL R5, R5, -RZ, P2 ;  /* 0x800000ff05051208 */ /* 0x000fca0001000000 */
[----:B------:R-:W-:Y:S01]  /*02d0*/  @P0 FADD R5, R5, 0.69314718246459960938 ;  /* 0x3f31721805050421 */ /* 0x000fe20000000000 */
[----:B------:R-:W-:-:S04]  /*02e0*/  FSETP.NAN.AND P0, PT, |R2|, |R2|, PT ;  /* 0x400000020200720b */ /* 0x000fc80003f08200 */
[----:B------:R-:W-:-:S04]  /*02f0*/  LOP3.LUT R2, R5, 0x80000000, R2, 0xb8, !PT ;  /* 0x8000000005027812 */ /* 0x000fc800078eb802 */
[----:B------:R-:W-:-:S04]  /*0300*/  FSEL R2, R2, R5, !P0 ;  /* 0x0000000502027208 */ /* 0x000fc80004000000 */
[C---:B------:R-:W-:Y:S01]  /*0310*/  FSETP.GT.AND P0, PT, |R2|.reuse, 8388608, PT ;  /* 0x4b0000000200780b */ /* 0x040fe20003f04200 */
[----:B------:R-:W-:-:S04]  /*0320*/  FFMA R5, R2, R2, 1 ;  /* 0x3f80000002057423 */ /* 0x000fc80000000002 */
        /* <DEDUP_REMOVED lines=15> */
[----:B------:R-:W-:-:S03]  /*0420*/  @P1 MOV R3, 0x7f800000 ;  /* 0x7f80000000031802 */ /* 0x000fc60000000f00 */
        /* <DEDUP_REMOVED lines=11> */
[----:B------:R-:W-:-:S04]  /*04e0*/  FFMA R4, R5, R4, R5 ;  /* 0x0000000405047223 */ /* 0x000fc80000000005 */
[----:B------:R-:W-:Y:S01]  /*04f0*/  FFMA R7, R7, 0.69314718246459960938, R4 ;  /* 0x3f31721807077823 */ /* 0x000fe20000000004 */
[C---:B------:R-:W-:Y:S01]  /*0500*/  @P2 FFMA R7, R10.reuse, R3, +INF ;  /* 0x7f8000000a072423 */ /* 0x040fe20000000003 */
[----:B------:R-:W0:Y:S01]  /*0510*/  LDC.64 R4, c[0x0][0x380] ;  /* 0x0000e000ff047b82 */ /* 0x000e220000000a00 */
[----:B------:R-:W-:-:S04]  /*0520*/  @P1 FSETP.NEU.AND P2, PT, R10, RZ, PT ;  /* 0x000000ff0a00120b */ /* 0x000fc80003f4d000 */
[----:B------:R-:W-:-:S05]  /*0530*/  @P1 FSEL R7, R7, -RZ, P2 ;  /* 0x800000ff07071208 */ /* 0x000fca0001000000 */
[----:B------:R-:W-:Y:S01]  /*0540*/  @P0 FADD R7, R7, 0.69314718246459960938 ;  /* 0x3f31721807070421 */ /* 0x000fe20000000000 */
[----:B------:R-:W-:-:S04]  /*0550*/  FSETP.NAN.AND P0, PT, |R2|, |R2|, PT ;  /* 0x400000020200720b */ /* 0x000fc80003f08200 */
[----:B------:R-:W-:Y:S01]  /*0560*/  LOP3.LUT R6, R7, 0x80000000, R2, 0xb8, !PT ;  /* 0x8000000007067812 */ /* 0x000fe200078eb802 */
[----:B0-----:R-:W-:-:S03]  /*0570*/  IMAD.WIDE.U32 R2, R0, 0x4, R4 ;  /* 0x0000000400027825 */ /* 0x001fc600078e0004 */
[----:B------:R-:W-:-:S05]  /*0580*/  FSEL R5, R6, R7, !P0 ;  /* 0x0000000706057208 */ /* 0x000fca0004000000 */
[----:B------:R-:W-:Y:S01]  /*0590*/  STG.E desc[UR6][R2.64], R5 ;  /* 0x0000000502007986 */ /* 0x000fe2000c101906 */
[----:B------:R-:W-:Y:S05]  /*05a0*/  EXIT ;  /* 0x000000000000794d */ /* 0x000fea0003800000 */
.L_x_0:
[----:B------:R-:W-:-:S00]  /*05b0*/  BRA `(.L_x_0) ;  /* 0xfffffffc00fc7947 */ /* 0x000fc0000383ffff */
[----:B------:R-:W-:-:S00]  /*05c0*/  NOP ;  /* 0x0000000000007918 */ /* 0x000fc00000000000 */
        /* <DEDUP_REMOVED lines=11> */
.L_x_3:


//--------------------- .text.default_function_kernel_2 --------------------------
	.section	.text.default_function_kernel_2,"ax",@progbits
	.align	128
        .global         default_function_kernel_2
        .type           default_function_kernel_2,@function
        .size           default_function_kernel_2,(.L_x_4 - default_function_kernel_2)
        .other          default_function_kernel_2,@"STO_CUDA_ENTRY STV_DEFAULT"
default_function_kernel_2:
.text.default_function_kernel_2:
[----:B------:R-:W-:Y:S01]  /*0000*/  LDC R1, c[0x0][0x37c] ;  /* 0x0000df00ff017b82 */ /* 0x000fe20000000800 */
[----:B------:R-:W0:Y:S07]  /*0010*/  S2R R7, SR_TID.X ;  /* 0x0000000000077919 */ /* 0x000e2e0000002100 */
[----:B------:R-:W1:Y:S01]  /*0020*/  S2UR UR4, SR_CTAID.X ;  /* 0x00000000000479c3 */ /* 0x000e620000002500 */
[----:B------:R-:W2:Y:S07]  /*0030*/  LDCU.64 UR6, c[0x0][0x358] ;  /* 0x00006b00ff0677ac */ /* 0x000eae0008000a00 */
[----:B------:R-:W3:Y:S08]  /*0040*/  LDC.64 R2, c[0x0][0x388] ;  /* 0x0000e200ff027b82 */ /* 0x000ef00000000a00 */
[----:B------:R-:W4:Y:S01]  /*0050*/  LDC.64 R4, c[0x0][0x380] ;  /* 0x0000e000ff047b82 */ /* 0x000f220000000a00 */
[----:B-1----:R-:W-:-:S06]  /*0060*/  USHF.L.U32 UR4, UR4, 0x1, URZ ;  /* 0x0000000104047899 */ /* 0x002fcc00080006ff */
[----:B0-----:R-:W-:-:S05]  /*0070*/  LOP3.LUT R7, R7, UR4, RZ, 0xfc, !PT ;  /* 0x0000000407077c12 */ /* 0x001fca000f8efcff */
[----:B---3--:R-:W-:-:S06]  /*0080*/  IMAD.WIDE.U32 R2, R7, 0x4, R2 ;  /* 0x0000000407027825 */ /* 0x008fcc00078e0002 */
[----:B--2---:R-:W2:Y:S01]  /*0090*/  LDG.E.CONSTANT R2, desc[UR6][R2.64] ;  /* 0x0000000602027981 */ /* 0x004ea2000c1e9900 */
[----:B----4-:R-:W-:-:S04]  /*00a0*/  IMAD.WIDE.U32 R4, R7, 0x4, R4 ;  /* 0x0000000407047825 */ /* 0x010fc800078e0004 */
[----:B--2---:R-:W-:-:S05]  /*00b0*/  FADD R7, |R2|, -RZ ;  /* 0x800000ff02077221 */ /* 0x004fca0000000200 */
[----:B------:R-:W-:Y:S01]  /*00c0*/  STG.E desc[UR6][R4.64], R7 ;  /* 0x0000000704007986 */ /* 0x000fe2000c101906 */
[----:B------:R-:W-:Y:S05]  /*00d0*/  EXIT ;  /* 0x000000000000794d */ /* 0x000fea0003800000 */
.L_x_1:
        /* <DEDUP_REMOVED lines=10> */
.L_x_4:


//--------------------- .text.default_function_kernel --------------------------
	.section	.text.default_function_kernel,"ax",@progbits
	.align	128
        .global         default_function_kernel
        .type           default_function_kernel,@function
        .size           default_function_kernel,(.L_x_5 - default_function_kernel)
        .other          default_function_kernel,@"STO_CUDA_ENTRY STV_DEFAULT"
default_function_kernel:
.text.default_function_kernel:
        /* <DEDUP_REMOVED lines=8> */
[----:B--2---:R-:W2:Y:S02]  /*0080*/  LDG.E.CONSTANT R2, desc[UR6][R2.64] ;  /* 0x0000000602027981 */ /* 0x004ea4000c1e9900 */
[C---:B--2---:R-:W-:Y:S01]  /*0090*/  FFMA R4, R2.reuse, R2, -1 ;  /* 0xbf80000002047423 */ /* 0x044fe20000000002 */
[----:B------:R-:W-:-:S03]  /*00a0*/  FADD R0, R2, -1 ;  /* 0xbf80000002007421 */ /* 0x000fc60000000000 */
[----:B------:R-:W0:Y:S01]  /*00b0*/  MUFU.RSQ R7, R4 ;  /* 0x0000000400077308 */ /* 0x000e220000001400 */
[----:B------:R-:W-:Y:S02]  /*00c0*/  FSETP.NEU.AND P1, PT, R4, RZ, PT ;  /* 0x000000ff0400720b */ /* 0x000fe40003f2d000 */
[----:B------:R-:W-:Y:S01]  /*00d0*/  ISETP.GT.U32.AND P0, PT, R0, 0x4b000000, PT ;  /* 0x4b0000000000780c */ /* 0x000fe20003f04070 */
[----:B0-----:R-:W-:Y:S01]  /*00e0*/  FMUL R9, R4, R7 ;  /* 0x0000000704097220 */ /* 0x001fe20000400000 */
[----:B------:R-:W-:-:S03]  /*00f0*/  FMUL R6, R7, 0.5 ;  /* 0x3f00000007067820 */ /* 0x000fc60000400000 */
[----:B------:R-:W-:-:S04]  /*0100*/  FFMA R7, -R9, R9, R4 ;  /* 0x0000000909077223 */ /* 0x000fc80000000104 */
[----:B------:R-:W-:Y:S01]  /*0110*/  FFMA R6, R6, R7, R9 ;  /* 0x0000000706067223 */ /* 0x000fe20000000009 */
[----:B------:R-:W-:-:S04]  /*0120*/  HFMA2 R7, -RZ, RZ, 1.625, 0 ;  /* 0x3e800000ff077431 */ /* 0x000fc800000001ff */
[----:B------:R-:W-:-:S04]  /*0130*/  FSEL R6, R6, RZ, P1 ;  /* 0x000000ff06067208 */ /* 0x000fc80000800000 */
[----:B------:R-:W-:-:S05]  /*0140*/  FSEL R3, R6, -1.0000001192092895508, !P0 ;  /* 0xbf80000106037808 */ /* 0x000fca0004000000 */
[----:B------:R-:W-:-:S04]  /*0150*/  FADD R0, R0, R3 ;  /* 0x0000000300007221 */ /* 0x000fc80000000000 */
[C---:B------:R-:W-:Y:S01]  /*0160*/  FADD.RZ R2, R0.reuse, 1 ;  /* 0x3f80000000027421 */ /* 0x040fe2000000c000 */
[----:B------:R-:W-:-:S04]  /*0170*/  ISETP.GE.U32.AND P1, PT, R0, 0x7f800000, PT ;  /* 0x7f8000000000780c */ /* 0x000fc80003f26070 */
[----:B------:R-:W-:Y:S02]  /*0180*/  IADD3 R2, PT, PT, R2, -0x3f400000, RZ ;  /* 0xc0c0000002027810 */ /* 0x000fe40007ffe0ff */
[----:B------:R-:W-:Y:S02]  /*0190*/  ISETP.GT.AND P2, PT, R0, -0x40800000, P1 ;  /* 0xbf8000000000780c */ /* 0x000fe40000f44270 */
[----:B------:R-:W-:-:S04]  /*01a0*/  LOP3.LUT R3, R2, 0xff800000, RZ, 0xc0, !PT ;  /* 0xff80000002037812 */ /* 0x000fc800078ec0ff */
[----:B------:R-:W-:Y:S02]  /*01b0*/  IADD3 R4, PT, PT, -R3, 0x40800000, RZ ;  /* 0x4080000003047810 */ /* 0x000fe40007ffe1ff */
[----:B------:R-:W-:Y:S02]  /*01c0*/  IADD3 R2, PT, PT, R0, -R3, RZ ;  /* 0x8000000300027210 */ /* 0x000fe40007ffe0ff */
[----:B------:R-:W-:Y:S01]  /*01d0*/  @P1 MOV R9, 0x7f800000 ;  /* 0x7f80000000091802 */ /* 0x000fe20000000f00 */
[----:B------:R-:W-:Y:S01]  /*01e0*/  FFMA R7, R4, R7, -1 ;  /* 0xbf80000004077423 */ /* 0x000fe20000000007 */
[----:B------:R-:W-:-:S03]  /*01f0*/  MOV R4, 0x3d39bf78 ;  /* 0x3d39bf7800047802 */ /* 0x000fc60000000f00 */
[----:B------:R-:W-:-:S04]  /*0200*/  FADD R7, R2, R7 ;  /* 0x0000000702077221 */ /* 0x000fc80000000000 */
[----:B------:R-:W-:Y:S01]  /*0210*/  FFMA R2, R7, -R4, 0.10546888411045074463 ;  /* 0x3dd8001207027423 */ /* 0x000fe20000000804 */
[----:B------:R-:W-:-:S03]  /*0220*/  I2FP.F32.S32 R4, R3 ;  /* 0x0000000300047245 */ /* 0x000fc60000201400 */
[C---:B------:R-:W-:Y:S02]  /*0230*/  FFMA R2, R7.reuse, R2, -0.13229703903198242188 ;  /* 0xbe0778e007027423 */ /* 0x040fe40000000002 */
[----:B------:R-:W-:Y:S02]  /*0240*/  FMUL R4, R4, 1.1920928955078125e-07 ;  /* 0x3400000004047820 */ /* 0x000fe40000400000 */
[----:B------:R-:W-:-:S04]  /*0250*/  FFMA R2, R7, R2, 0.14491446316242218018 ;  /* 0x3e14647507027423 */ /* 0x000fc80000000002 */
[----:B------:R-:W-:-:S04]  /*0260*/  FFMA R2, R7, R2, -0.16641564667224884033 ;  /* 0xbe2a68dd07027423 */ /* 0x000fc80000000002 */
[----:B------:R-:W-:-:S04]  /*0270*/  FFMA R2, R7, R2, 0.19988867640495300293 ;  /* 0x3e4caf9e07027423 */ /* 0x000fc80000000002 */
[----:B------:R-:W-:-:S04]  /*0280*/  FFMA R2, R7, R2, -0.25000196695327758789 ;  /* 0xbe80004207027423 */ /* 0x000fc80000000002 */
[----:B------:R-:W-:-:S04]  /*0290*/  FFMA R2, R7, R2, 0.33333510160446166992 ;  /* 0x3eaaaae607027423 */ /* 0x000fc80000000002 */
[----:B------:R-:W-:-:S04]  /*02a0*/  FFMA R2, R7, R2, -0.5 ;  /* 0xbf00000007027423 */ /* 0x000fc80000000002 */
[C---:B------:R-:W-:Y:S02]  /*02b0*/  FMUL R6, R7.reuse, R2 ;  /* 0x0000000207067220 */ /* 0x040fe40000400000 */
[----:B------:R-:W0:Y:S02]  /*02c0*/  LDC.64 R2, c[0x0][0x380] ;  /* 0x0000e000ff027b82 */ /* 0x000e240000000a00 */
[----:B------:R-:W-:-:S04]  /*02d0*/  FFMA R7, R7, R6, R7 ;  /* 0x0000000607077223 */ /* 0x000fc80000000007 */
[----:B------:R-:W-:Y:S01]  /*02e0*/  FFMA R4, R4, 0.69314718246459960938, R7 ;  /* 0x3f31721804047823 */ /* 0x000fe20000000007 */
[C---:B------:R-:W-:Y:S01]  /*02f0*/  @P2 FFMA R4, R0.reuse, R9, +INF ;  /* 0x7f80000000042423 */ /* 0x040fe20000000009 */
[----:B------:R-:W-:-:S04]  /*0300*/  @P1 FSETP.NEU.AND P2, PT, R0, RZ, PT ;  /* 0x000000ff0000120b */ /* 0x000fc80003f4d000 */
[----:B------:R-:W-:-:S05]  /*0310*/  @P1 FSEL R4, R4, -RZ, P2 ;  /* 0x800000ff04041208 */ /* 0x000fca0001000000 */
[----:B------:R-:W-:Y:S01]  /*0320*/  @P0 FADD R4, R4, 0.69314718246459960938 ;  /* 0x3f31721804040421 */ /* 0x000fe20000000000 */
[----:B0-----:R-:W-:-:S05]  /*0330*/  IMAD.WIDE.U32 R2, R5, 0x4, R2 ;  /* 0x0000000405027825 */ /* 0x001fca00078e0002 */
[----:B------:R-:W-:Y:S01]  /*0340*/  STG.E desc[UR6][R2.64], R4 ;  /* 0x0000000402007986 */ /* 0x000fe2000c101906 */
[----:B------:R-:W-:Y:S05]  /*0350*/  EXIT ;  /* 0x000000000000794d */ /* 0x000fea0003800000 */
.L_x_2:
        /* <DEDUP_REMOVED lines=10> */
.L_x_5:


//--------------------- .nv.shared.reserved.0     --------------------------
	.section	.nv.shared.reserved.0,"aw",@nobits
	.weak		__nv_reservedSMEM_offset_0_alias
	.size		__nv_reservedSMEM_offset_0_alias, 0, 64
	.other		__nv_reservedSMEM_offset_0_alias,@"STO_CUDA_RESERVED_SHARED STV_DEFAULT"
__nv_reservedSMEM_offset_0_alias:
	.zero		0
	.zero		64


//--------------------- .nv.constant0.default_function_kernel_1 --------------------------
	.section	.nv.constant0.default_function_kernel_1,"a",@progbits
	.sectionflags	@""
	.align	4
.nv.constant0.default_function_kernel_1:
	.zero		912


//--------------------- .nv.constant0.default_function_kernel_2 --------------------------
	.section	.nv.constant0.default_function_kernel_2,"a",@progbits
	.sectionflags	@""
	.align	4
.nv.constant0.default_function_kernel_2:
	.zero		912


//--------------------- .nv.constant0.default_function_kernel --------------------------
	.section	.nv.constant0.default_function_kernel,"a",@progbits
	.sectionflags	@""
	.align	4
.nv.constant0.default_function_kernel:
	.zero		912


//--------------------- SYMBOLS --------------------------

	.type		.nv.reservedSmem.offset0,@object
	.size		.nv.reservedSmem.offset0,0x4
